//
// Generated by NVIDIA NVVM Compiler
//
// Compiler Build ID: CL-36424714
// Cuda compilation tools, release 13.0, V13.0.88
// Based on NVVM 20.0.0
//

.version 9.0
.target sm_100
.address_size 64

	// .globl	_Z15prime_generatorPyS_S_S_

.visible .entry _Z15prime_generatorPyS_S_S_(
	.param .u64 .ptr .align 1 _Z15prime_generatorPyS_S_S__param_0,
	.param .u64 .ptr .align 1 _Z15prime_generatorPyS_S_S__param_1,
	.param .u64 .ptr .align 1 _Z15prime_generatorPyS_S_S__param_2,
	.param .u64 .ptr .align 1 _Z15prime_generatorPyS_S_S__param_3
)
{
	.reg .pred 	%p<5>;
	.reg .b32 	%r<8>;
	.reg .b64 	%rd<30>;

	ld.param.u64 	%rd16, [_Z15prime_generatorPyS_S_S__param_0];
	ld.param.u64 	%rd17, [_Z15prime_generatorPyS_S_S__param_1];
	ld.param.u64 	%rd18, [_Z15prime_generatorPyS_S_S__param_2];
	cvta.to.global.u64 	%rd1, %rd18;
	cvta.to.global.u64 	%rd2, %rd17;
	ld.global.u64 	%rd29, [%rd1];
	setp.eq.s64 	%p1, %rd29, 0;
	@%p1 bra 	$L__BB0_8;
	mov.u32 	%r1, %tid.x;
	mov.u32 	%r2, %ntid.x;
	mov.u32 	%r3, %ctaid.x;
	mad.lo.s32 	%r4, %r3, %r2, %r1;
	mul.wide.s32 	%rd20, %r4, 8;
	add.s64 	%rd21, %rd2, %rd20;
	ld.global.s32 	%rd4, [%rd21];
	cvta.to.global.u64 	%rd5, %rd16;
	mov.b64 	%rd27, 0;
	cvt.u32.u64 	%r5, %rd4;
$L__BB0_2:
	shl.b64 	%rd22, %rd27, 3;
	add.s64 	%rd8, %rd5, %rd22;
	ld.global.u64 	%rd9, [%rd8];
	or.b64  	%rd23, %rd9, %rd4;
	and.b64  	%rd24, %rd23, -4294967296;
	setp.ne.s64 	%p2, %rd24, 0;
	@%p2 bra 	$L__BB0_4;
	cvt.u32.u64 	%r6, %rd9;
	rem.u32 	%r7, %r6, %r5;
	cvt.u64.u32 	%rd28, %r7;
	bra.uni 	$L__BB0_5;
$L__BB0_4:
	rem.u64 	%rd28, %rd9, %rd4;
$L__BB0_5:
	setp.ne.s64 	%p3, %rd28, 0;
	@%p3 bra 	$L__BB0_7;
	mov.b64 	%rd25, 0;
	st.global.u64 	[%rd8], %rd25;
	ld.global.u64 	%rd29, [%rd1];
$L__BB0_7:
	add.s64 	%rd27, %rd27, 1;
	setp.lt.u64 	%p4, %rd27, %rd29;
	@%p4 bra 	$L__BB0_2;
$L__BB0_8:
	ret;

}


// ===== COMPILED SASS (sm_100) =====

	.target	sm_100

	.elftype	@"ET_EXEC"


//--------------------- .note.nv.tkinfo           --------------------------
	.section	.note.nv.tkinfo,"",@"SHT_NOTE"
	.sectionflags	@"SHF_NOTE_NV_TKINFO"
	.tkinfo
        /*0018*/ 	.word	0x00000002
        /*0030*/ 	.string	""
        /*0030*/ 	.string	"ptxas"
        /*0030*/ 	.string	"Cuda compilation tools, release 13.0, V13.0.88"
        /*0030*/ 	.string	"Build cuda_13.0.r13.0/compiler.36424714_0"
        /*0030*/ 	.string	"-arch sm_100 -m 64 "



//--------------------- .note.nv.cuinfo           --------------------------
	.section	.note.nv.cuinfo,"",@"SHT_NOTE"
	.sectionflags	@"SHF_NOTE_NV_CUINFO"
        /*0018*/ 	.short	0x0002
        /*001a*/ 	.short	0x0064
        /*001c*/ 	.short	0x0082
	.zero		2


//--------------------- .nv.info                  --------------------------
	.section	.nv.info,"",@"SHT_CUDA_INFO"
	.align	4


	//----- nvinfo : EIATTR_REGCOUNT
	.align		4
        /*0000*/ 	.byte	0x04, 0x2f
        /*0002*/ 	.short	(.L_1 - .L_0)
	.align		4
.L_0:
        /*0004*/ 	.word	index@(_Z15prime_generatorPyS_S_S_)
        /*0008*/ 	.word	0x00000018


	//----- nvinfo : EIATTR_FRAME_SIZE
	.align		4
.L_1:
        /*000c*/ 	.byte	0x04, 0x11
        /*000e*/ 	.short	(.L_3 - .L_2)
	.align		4
.L_2:
        /*0010*/ 	.word	index@($__internal_0_$__cuda_sm20_rem_u64)
        /*0014*/ 	.word	0x00000000


	//----- nvinfo : EIATTR_FRAME_SIZE
	.align		4
.L_3:
        /*0018*/ 	.byte	0x04, 0x11
        /*001a*/ 	.short	(.L_5 - .L_4)
	.align		4
.L_4:
        /*001c*/ 	.word	index@(_Z15prime_generatorPyS_S_S_)
        /*0020*/ 	.word	0x00000000


	//----- nvinfo : EIATTR_MIN_STACK_SIZE
	.align		4
.L_5:
        /*0024*/ 	.byte	0x04, 0x12
        /*0026*/ 	.short	(.L_7 - .L_6)
	.align		4
.L_6:
        /*0028*/ 	.word	index@(_Z15prime_generatorPyS_S_S_)
        /*002c*/ 	.word	0x00000000
.L_7:


//--------------------- .nv.compat                --------------------------
	.section	.nv.compat,"",@"SHT_CUDA_COMPAT_INFO"
	.align	4
        /*0000*/ 	.byte	0x02, 0x09, 0x00, 0x00, 0x02, 0x02, 0x01, 0x00, 0x02, 0x05, 0x05, 0x00, 0x03, 0x07, 0x01, 0x01
        /*0010*/ 	.byte	0x02, 0x03, 0x00, 0x00, 0x02, 0x06, 0x01, 0x00, 0x04, 0x0b, 0x08, 0x00, 0x09, 0x00, 0x00, 0x00
        /*0020*/ 	.byte	0x00, 0x00, 0x00, 0x00


//--------------------- .nv.info._Z15prime_generatorPyS_S_S_ --------------------------
	.section	.nv.info._Z15prime_generatorPyS_S_S_,"",@"SHT_CUDA_INFO"
	.sectionflags	@""
	.align	4


	//----- nvinfo : EIATTR_CUDA_API_VERSION
	.align		4
        /*0000*/ 	.byte	0x04, 0x37
        /*0002*/ 	.short	(.L_9 - .L_8)
.L_8:
        /*0004*/ 	.word	0x00000082


	//----- nvinfo : EIATTR_KPARAM_INFO
	.align		4
.L_9:
        /*0008*/ 	.byte	0x04, 0x17
        /*000a*/ 	.short	(.L_11 - .L_10)
.L_10:
        /*000c*/ 	.word	0x00000000
        /*0010*/ 	.short	0x0003
        /*0012*/ 	.short	0x0018
        /*0014*/ 	.byte	0x00, 0xf5, 0x21, 0x00


	//----- nvinfo : EIATTR_KPARAM_INFO
	.align		4
.L_11:
        /*0018*/ 	.byte	0x04, 0x17
        /*001a*/ 	.short	(.L_13 - .L_12)
.L_12:
        /*001c*/ 	.word	0x00000000
        /*0020*/ 	.short	0x0002
        /*0022*/ 	.short	0x0010
        /*0024*/ 	.byte	0x00, 0xf5, 0x21, 0x00


	//----- nvinfo : EIATTR_KPARAM_INFO
	.align		4
.L_13:
        /*0028*/ 	.byte	0x04, 0x17
        /*002a*/ 	.short	(.L_15 - .L_14)
.L_14:
        /*002c*/ 	.word	0x00000000
        /*0030*/ 	.short	0x0001
        /*0032*/ 	.short	0x0008
        /*0034*/ 	.byte	0x00, 0xf5, 0x21, 0x00


	//----- nvinfo : EIATTR_KPARAM_INFO
	.align		4
.L_15:
        /*0038*/ 	.byte	0x04, 0x17
        /*003a*/ 	.short	(.L_17 - .L_16)
.L_16:
        /*003c*/ 	.word	0x00000000
        /*0040*/ 	.short	0x0000
        /*0042*/ 	.short	0x0000
        /*0044*/ 	.byte	0x00, 0xf5, 0x21, 0x00


	//----- nvinfo : EIATTR_SPARSE_MMA_MASK
	.align		4
.L_17:
        /*0048*/ 	.byte	0x03, 0x50
        /*004a*/ 	.short	0x0000


	//----- nvinfo : EIATTR_MAXREG_COUNT
	.align		4
        /*004c*/ 	.byte	0x03, 0x1b
        /*004e*/ 	.short	0x00ff


	//----- nvinfo : EIATTR_MERCURY_ISA_VERSION
	.align		4
        /*0050*/ 	.byte	0x03, 0x5f
        /*0052*/ 	.short	0x0101


	//----- nvinfo : EIATTR_VRC_CTA_INIT_COUNT
	.align		4
        /*0054*/ 	.byte	0x02, 0x4a
	.zero		1
	.zero		1


	//----- nvinfo : EIATTR_EXIT_INSTR_OFFSETS
	.align		4
        /*0058*/ 	.byte	0x04, 0x1c
        /*005a*/ 	.short	(.L_19 - .L_18)


	//   ....[0]....
.L_18:
        /*005c*/ 	.word	0x00000060


	//   ....[1]....
        /*0060*/ 	.word	0x000003e0


	//----- nvinfo : EIATTR_CRS_STACK_SIZE
	.align		4
.L_19:
        /*0064*/ 	.byte	0x04, 0x1e
        /*0066*/ 	.short	(.L_21 - .L_20)
.L_20:
        /*0068*/ 	.word	0x00000000


	//----- nvinfo : EIATTR_CBANK_PARAM_SIZE
	.align		4
.L_21:
        /*006c*/ 	.byte	0x03, 0x19
        /*006e*/ 	.short	0x0020


	//----- nvinfo : EIATTR_PARAM_CBANK
	.align		4
        /*0070*/ 	.byte	0x04, 0x0a
        /*0072*/ 	.short	(.L_23 - .L_22)
	.align		4
.L_22:
        /*0074*/ 	.word	index@(.nv.constant0._Z15prime_generatorPyS_S_S_)
        /*0078*/ 	.short	0x0380
        /*007a*/ 	.short	0x0020


	//----- nvinfo : EIATTR_SW_WAR
	.align		4
.L_23:
        /*007c*/ 	.byte	0x04, 0x36
        /*007e*/ 	.short	(.L_25 - .L_24)
.L_24:
        /*0080*/ 	.word	0x00000008
.L_25:


//--------------------- .nv.callgraph             --------------------------
	.section	.nv.callgraph,"",@"SHT_CUDA_CALLGRAPH"
	.align	4
	.sectionentsize	8
	.align		4
        /*0000*/ 	.word	0x00000000
	.align		4
        /*0004*/ 	.word	0xffffffff
	.align		4
        /*0008*/ 	.word	0x00000000
	.align		4
        /*000c*/ 	.word	0xfffffffe
	.align		4
        /*0010*/ 	.word	0x00000000
	.align		4
        /*0014*/ 	.word	0xfffffffd
	.align		4
        /*0018*/ 	.word	0x00000000
	.align		4
        /*001c*/ 	.word	0xfffffffc


//--------------------- .text._Z15prime_generatorPyS_S_S_ --------------------------
	.section	.text._Z15prime_generatorPyS_S_S_,"ax",@progbits
	.align	128
        .global         _Z15prime_generatorPyS_S_S_
        .type           _Z15prime_generatorPyS_S_S_,@function
        .size           _Z15prime_generatorPyS_S_S_,(.L_x_7 - _Z15prime_generatorPyS_S_S_)
        .other          _Z15prime_generatorPyS_S_S_,@"STO_CUDA_ENTRY STV_DEFAULT"
_Z15prime_generatorPyS_S_S_:
.text._Z15prime_generatorPyS_S_S_:
[----:B------:R-:W-:Y:S08]  /*0000*/  LDC R1, c[0x0][0x37c] ;  /* 0x0000df00ff017b82 */ /* 0x000ff00000000800 */
[----:B------:R-:W0:Y:S01]  /*0010*/  LDC.64 R2, c[0x0][0x390] ;  /* 0x0000e400ff027b82 */ /* 0x000e220000000a00 */
[----:B------:R-:W0:Y:S02]  /*0020*/  LDCU.64 UR4, c[0x0][0x358] ;  /* 0x00006b00ff0477ac */ /* 0x000e240008000a00 */
[----:B0-----:R-:W2:Y:S02]  /*0030*/  LDG.E.64 R6, desc[UR4][R2.64] ;  /* 0x0000000402067981 */ /* 0x001ea4000c1e1b00 */
[----:B--2---:R-:W-:-:S04]  /*0040*/  ISETP.NE.U32.AND P0, PT, R6, RZ, PT ;  /* 0x000000ff0600720c */ /* 0x004fc80003f05070 */
[----:B------:R-:W-:-:S13]  /*0050*/  ISETP.NE.AND.EX P0, PT, R7, RZ, PT, P0 ;  /* 0x000000ff0700720c */ /* 0x000fda0003f05300 */
[----:B------:R-:W-:Y:S05]  /*0060*/  @!P0 EXIT ;  /* 0x000000000000894d */ /* 0x000fea0003800000 */
[----:B------:R-:W0:Y:S01]  /*0070*/  S2R R3, SR_TID.X ;  /* 0x0000000000037919 */ /* 0x000e220000002100 */
[----:B------:R-:W1:Y:S01]  /*0080*/  LDC.64 R4, c[0x0][0x388] ;  /* 0x0000e200ff047b82 */ /* 0x000e620000000a00 */
[----:B------:R-:W0:Y:S01]  /*0090*/  LDCU UR6, c[0x0][0x360] ;  /* 0x00006c00ff0677ac */ /* 0x000e220008000800 */
[----:B------:R-:W0:Y:S02]  /*00a0*/  S2R R0, SR_CTAID.X ;  /* 0x0000000000007919 */ /* 0x000e240000002500 */
[----:B0-----:R-:W-:Y:S01]  /*00b0*/  IMAD R3, R0, UR6, R3 ;  /* 0x0000000600037c24 */ /* 0x001fe2000f8e0203 */
[----:B------:R-:W-:Y:S01]  /*00c0*/  CS2R R8, SRZ ;  /* 0x0000000000087805 */ /* 0x000fe2000001ff00 */
[----:B------:R-:W-:Y:S01]  /*00d0*/  IMAD.MOV.U32 R2, RZ, RZ, R6 ;  /* 0x000000ffff027224 */ /* 0x000fe200078e0006 */
[----:B------:R-:W0:Y:S01]  /*00e0*/  LDCU.64 UR6, c[0x0][0x380] ;  /* 0x00007000ff0677ac */ /* 0x000e220008000a00 */
[----:B-1----:R-:W-:-:S05]  /*00f0*/  IMAD.WIDE R4, R3, 0x8, R4 ;  /* 0x0000000803047825 */ /* 0x002fca00078e0204 */
[----:B------:R-:W2:Y:S01]  /*0100*/  LDG.E R0, desc[UR4][R4.64] ;  /* 0x0000000404007981 */ /* 0x000ea2000c1e1900 */
[----:B------:R-:W-:Y:S01]  /*0110*/  IMAD.MOV.U32 R3, RZ, RZ, R7 ;  /* 0x000000ffff037224 */ /* 0x000fe200078e0007 */
[----:B0-2---:R-:W-:-:S07]  /*0120*/  SHF.R.S32.HI R11, RZ, 0x1f, R0 ;  /* 0x0000001fff0b7819 */ /* 0x005fce0000011400 */
.L_x_5:
[----:B------:R-:W-:-:S04]  /*0130*/  LEA R4, P0, R9, UR6, 0x3 ;  /* 0x0000000609047c11 */ /* 0x000fc8000f8018ff */
[----:B------:R-:W-:-:S05]  /*0140*/  LEA.HI.X R5, R9, UR7, R8, 0x3, P0 ;  /* 0x0000000709057c11 */ /* 0x000fca00080f1c08 */
[----:B------:R-:W2:Y:S01]  /*0150*/  LDG.E.64 R6, desc[UR4][R4.64] ;  /* 0x0000000404067981 */ /* 0x000ea2000c1e1b00 */
[----:B------:R-:W-:Y:S01]  /*0160*/  BSSY.RECONVERGENT B0, `(.L_x_0) ;  /* 0x000001c000007945 */ /* 0x000fe20003800200 */
[----:B--2---:R-:W-:-:S04]  /*0170*/  LOP3.LUT R10, R7, R11, RZ, 0xfc, !PT ;  /* 0x0000000b070a7212 */ /* 0x004fc800078efcff */
[----:B------:R-:W-:-:S13]  /*0180*/  ISETP.NE.U32.AND P0, PT, R10, RZ, PT ;  /* 0x000000ff0a00720c */ /* 0x000fda0003f05070 */
[----:B------:R-:W-:Y:S05]  /*0190*/  @P0 BRA `(.L_x_1) ;  /* 0x0000000000500947 */ /* 0x000fea0003800000 */
[----:B------:R-:W0:Y:S01]  /*01a0*/  I2F.U32.RP R7, R0 ;  /* 0x0000000000077306 */ /* 0x000e220000209000 */
[----:B------:R-:W-:Y:S02]  /*01b0*/  IADD3 R15, PT, PT, RZ, -R0, RZ ;  /* 0x80000000ff0f7210 */ /* 0x000fe40007ffe0ff */
[----:B------:R-:W-:-:S05]  /*01c0*/  ISETP.NE.U32.AND P1, PT, R0, RZ, PT ;  /* 0x000000ff0000720c */ /* 0x000fca0003f25070 */
[----:B0-----:R-:W0:Y:S02]  /*01d0*/  MUFU.RCP R7, R7 ;  /* 0x0000000700077308 */ /* 0x001e240000001000 */
[----:B0-----:R-:W-:-:S06]  /*01e0*/  VIADD R12, R7, 0xffffffe ;  /* 0x0ffffffe070c7836 */ /* 0x001fcc0000000000 */
[----:B------:R0:W1:Y:S02]  /*01f0*/  F2I.FTZ.U32.TRUNC.NTZ R13, R12 ;  /* 0x0000000c000d7305 */ /* 0x000064000021f000 */
[----:B0-----:R-:W-:Y:S02]  /*0200*/  IMAD.MOV.U32 R12, RZ, RZ, RZ ;  /* 0x000000ffff0c7224 */ /* 0x001fe400078e00ff */
[----:B-1----:R-:W-:-:S04]  /*0210*/  IMAD R15, R15, R13, RZ ;  /* 0x0000000d0f0f7224 */ /* 0x002fc800078e02ff */
[----:B------:R-:W-:-:S06]  /*0220*/  IMAD.HI.U32 R13, R13, R15, R12 ;  /* 0x0000000f0d0d7227 */ /* 0x000fcc00078e000c */
[----:B------:R-:W-:-:S04]  /*0230*/  IMAD.HI.U32 R13, R13, R6, RZ ;  /* 0x000000060d0d7227 */ /* 0x000fc800078e00ff */
[----:B------:R-:W-:-:S04]  /*0240*/  IMAD.MOV R13, RZ, RZ, -R13 ;  /* 0x000000ffff0d7224 */ /* 0x000fc800078e0a0d */
[----:B------:R-:W-:-:S05]  /*0250*/  IMAD R13, R0, R13, R6 ;  /* 0x0000000d000d7224 */ /* 0x000fca00078e0206 */
[----:B------:R-:W-:-:S13]  /*0260*/  ISETP.GE.U32.AND P0, PT, R13, R0, PT ;  /* 0x000000000d00720c */ /* 0x000fda0003f06070 */
[----:B------:R-:W-:-:S04]  /*0270*/  @P0 IADD3 R13, PT, PT, -R0, R13, RZ ;  /* 0x0000000d000d0210 */ /* 0x000fc80007ffe1ff */
[----:B------:R-:W-:-:S13]  /*0280*/  ISETP.GE.U32.AND P0, PT, R13, R0, PT ;  /* 0x000000000d00720c */ /* 0x000fda0003f06070 */
[----:B------:R-:W-:Y:S01]  /*0290*/  @P0 IMAD.IADD R13, R13, 0x1, -R0 ;  /* 0x000000010d0d0824 */ /* 0x000fe200078e0a00 */
[----:B------:R-:W-:-:S04]  /*02a0*/  @!P1 LOP3.LUT R13, RZ, R0, RZ, 0x33, !PT ;  /* 0x00000000ff0d9212 */ /* 0x000fc800078e33ff */
[----:B------:R-:W-:-:S04]  /*02b0*/  ISETP.NE.U32.AND P0, PT, R13, RZ, PT ;  /* 0x000000ff0d00720c */ /* 0x000fc80003f05070 */
[----:B------:R-:W-:Y:S01]  /*02c0*/  ISETP.NE.AND.EX P0, PT, RZ, RZ, PT, P0 ;  /* 0x000000ffff00720c */ /* 0x000fe20003f05300 */
[----:B------:R-:W-:-:S12]  /*02d0*/  BRA `(.L_x_2) ;  /* 0x0000000000107947 */ /* 0x000fd80003800000 */
.L_x_1:
[----:B------:R-:W-:-:S07]  /*02e0*/  MOV R10, 0x300 ;  /* 0x00000300000a7802 */ /* 0x000fce0000000f00 */
[----:B------:R-:W-:Y:S05]  /*02f0*/  CALL.REL.NOINC `($__internal_0_$__cuda_sm20_rem_u64) ;  /* 0x00000000003c7944 */ /* 0x000fea0003c00000 */
[----:B------:R-:W-:-:S04]  /*0300*/  ISETP.NE.U32.AND P0, PT, R12, RZ, PT ;  /* 0x000000ff0c00720c */ /* 0x000fc80003f05070 */
[----:B------:R-:W-:-:S13]  /*0310*/  ISETP.NE.AND.EX P0, PT, R13, RZ, PT, P0 ;  /* 0x000000ff0d00720c */ /* 0x000fda0003f05300 */
.L_x_2:
[----:B------:R-:W-:Y:S05]  /*0320*/  BSYNC.RECONVERGENT B0 ;  /* 0x0000000000007941 */ /* 0x000fea0003800200 */
.L_x_0:
[----:B------:R-:W-:Y:S04]  /*0330*/  BSSY.RECONVERGENT B0, `(.L_x_3) ;  /* 0x0000005000007945 */ /* 0x000fe80003800200 */
[----:B------:R-:W-:Y:S05]  /*0340*/  @P0 BRA `(.L_x_4) ;  /* 0x00000000000c0947 */ /* 0x000fea0003800000 */
[----:B------:R-:W0:Y:S01]  /*0350*/  LDC.64 R2, c[0x0][0x390] ;  /* 0x0000e400ff027b82 */ /* 0x000e220000000a00 */
[----:B------:R1:W-:Y:S04]  /*0360*/  STG.E.64 desc[UR4][R4.64], RZ ;  /* 0x000000ff04007986 */ /* 0x0003e8000c101b04 */
[----:B01----:R-:W5:Y:S02]  /*0370*/  LDG.E.64 R2, desc[UR4][R2.64] ;  /* 0x0000000402027981 */ /* 0x003f64000c1e1b00 */
.L_x_4:
[----:B------:R-:W-:Y:S05]  /*0380*/  BSYNC.RECONVERGENT B0 ;  /* 0x0000000000007941 */ /* 0x000fea0003800200 */
.L_x_3:
[----:B------:R-:W-:-:S05]  /*0390*/  IADD3 R9, P0, PT, R9, 0x1, RZ ;  /* 0x0000000109097810 */ /* 0x000fca0007f1e0ff */
[----:B------:R-:W-:Y:S01]  /*03a0*/  IMAD.X R8, RZ, RZ, R8, P0 ;  /* 0x000000ffff087224 */ /* 0x000fe200000e0608 */
[----:B-----5:R-:W-:-:S04]  /*03b0*/  ISETP.GE.U32.AND P0, PT, R9, R2, PT ;  /* 0x000000020900720c */ /* 0x020fc80003f06070 */
[----:B------:R-:W-:-:S13]  /*03c0*/  ISETP.GE.U32.AND.EX P0, PT, R8, R3, PT, P0 ;  /* 0x000000030800720c */ /* 0x000fda0003f06100 */
[----:B------:R-:W-:Y:S05]  /*03d0*/  @!P0 BRA `(.L_x_5) ;  /* 0xfffffffc00548947 */ /* 0x000fea000383ffff */
[----:B------:R-:W-:Y:S05]  /*03e0*/  EXIT ;  /* 0x000000000000794d */ /* 0x000fea0003800000 */
        .weak           $__internal_0_$__cuda_sm20_rem_u64
        .type           $__internal_0_$__cuda_sm20_rem_u64,@function
        .size           $__internal_0_$__cuda_sm20_rem_u64,(.L_x_7 - $__internal_0_$__cuda_sm20_rem_u64)
$__internal_0_$__cuda_sm20_rem_u64:
[----:B------:R-:W-:Y:S01]  /*03f0*/  MOV R16, R0 ;  /* 0x0000000000107202 */ /* 0x000fe20000000f00 */
[----:B------:R-:W-:-:S05]  /*0400*/  IMAD.MOV.U32 R17, RZ, RZ, R11 ;  /* 0x000000ffff117224 */ /* 0x000fca00078e000b */
[----:B------:R-:W0:Y:S08]  /*0410*/  I2F.U64.RP R16, R16 ;  /* 0x0000001000107312 */ /* 0x000e300000309000 */
[----:B0-----:R-:W0:Y:S02]  /*0420*/  MUFU.RCP R12, R16 ;  /* 0x00000010000c7308 */ /* 0x001e240000001000 */
[----:B0-----:R-:W-:-:S06]  /*0430*/  VIADD R12, R12, 0x1ffffffe ;  /* 0x1ffffffe0c0c7836 */ /* 0x001fcc0000000000 */
[----:B------:R-:W0:Y:S02]  /*0440*/  F2I.U64.TRUNC R12, R12 ;  /* 0x0000000c000c7311 */ /* 0x000e24000020d800 */
[----:B0-----:R-:W-:-:S04]  /*0450*/  IMAD.WIDE.U32 R14, R12, R0, RZ ;  /* 0x000000000c0e7225 */ /* 0x001fc800078e00ff */
[----:B------:R-:W-:Y:S01]  /*0460*/  IMAD R15, R12, R11, R15 ;  /* 0x0000000b0c0f7224 */ /* 0x000fe200078e020f */
[----:B------:R-:W-:-:S03]  /*0470*/  IADD3 R19, P0, PT, RZ, -R14, RZ ;  /* 0x8000000eff137210 */ /* 0x000fc60007f1e0ff */
[----:B------:R-:W-:Y:S02]  /*0480*/  IMAD R15, R13, R0, R15 ;  /* 0x000000000d0f7224 */ /* 0x000fe400078e020f */
[----:B------:R-:W-:-:S03]  /*0490*/  IMAD.HI.U32 R14, R12, R19, RZ ;  /* 0x000000130c0e7227 */ /* 0x000fc600078e00ff */
[----:B------:R-:W-:Y:S01]  /*04a0*/  IADD3.X R21, PT, PT, RZ, ~R15, RZ, P0, !PT ;  /* 0x8000000fff157210 */ /* 0x000fe200007fe4ff */
[----:B------:R-:W-:-:S04]  /*04b0*/  IMAD.MOV.U32 R15, RZ, RZ, R12 ;  /* 0x000000ffff0f7224 */ /* 0x000fc800078e000c */
[----:B------:R-:W-:-:S04]  /*04c0*/  IMAD.WIDE.U32 R14, P0, R12, R21, R14 ;  /* 0x000000150c0e7225 */ /* 0x000fc8000780000e */
[C---:B------:R-:W-:Y:S02]  /*04d0*/  IMAD R17, R13.reuse, R21, RZ ;  /* 0x000000150d117224 */ /* 0x040fe400078e02ff */
[----:B------:R-:W-:-:S04]  /*04e0*/  IMAD.HI.U32 R14, P1, R13, R19, R14 ;  /* 0x000000130d0e7227 */ /* 0x000fc8000782000e */
[----:B------:R-:W-:Y:S01]  /*04f0*/  IMAD.HI.U32 R21, R13, R21, RZ ;  /* 0x000000150d157227 */ /* 0x000fe200078e00ff */
[----:B------:R-:W-:-:S03]  /*0500*/  IADD3 R15, P2, PT, R17, R14, RZ ;  /* 0x0000000e110f7210 */ /* 0x000fc60007f5e0ff */
[----:B------:R-:W-:Y:S02]  /*0510*/  IMAD.X R14, R21, 0x1, R13, P0 ;  /* 0x00000001150e7824 */ /* 0x000fe400000e060d */
[----:B------:R-:W-:-:S03]  /*0520*/  IMAD.WIDE.U32 R12, R15, R0, RZ ;  /* 0x000000000f0c7225 */ /* 0x000fc600078e00ff */
[----:B------:R-:W-:Y:S01]  /*0530*/  IADD3.X R17, PT, PT, RZ, RZ, R14, P2, P1 ;  /* 0x000000ffff117210 */ /* 0x000fe200017e240e */
[----:B------:R-:W-:Y:S01]  /*0540*/  IMAD R13, R15, R11, R13 ;  /* 0x0000000b0f0d7224 */ /* 0x000fe200078e020d */
[----:B------:R-:W-:-:S03]  /*0550*/  IADD3 R19, P0, PT, RZ, -R12, RZ ;  /* 0x8000000cff137210 */ /* 0x000fc60007f1e0ff */
[----:B------:R-:W-:Y:S02]  /*0560*/  IMAD R13, R17, R0, R13 ;  /* 0x00000000110d7224 */ /* 0x000fe400078e020d */
[----:B------:R-:W-:-:S03]  /*0570*/  IMAD.HI.U32 R14, R15, R19, RZ ;  /* 0x000000130f0e7227 */ /* 0x000fc600078e00ff */
[----:B------:R-:W-:Y:S01]  /*0580*/  IADD3.X R12, PT, PT, RZ, ~R13, RZ, P0, !PT ;  /* 0x8000000dff0c7210 */ /* 0x000fe200007fe4ff */
[----:B------:R-:W-:-:S04]  /*0590*/  IMAD.MOV.U32 R13, RZ, RZ, RZ ;  /* 0x000000ffff0d7224 */ /* 0x000fc800078e00ff */
[----:B------:R-:W-:-:S04]  /*05a0*/  IMAD.WIDE.U32 R14, P0, R15, R12, R14 ;  /* 0x0000000c0f0e7225 */ /* 0x000fc8000780000e */
[C---:B------:R-:W-:Y:S02]  /*05b0*/  IMAD R16, R17.reuse, R12, RZ ;  /* 0x0000000c11107224 */ /* 0x040fe400078e02ff */
[----:B------:R-:W-:-:S04]  /*05c0*/  IMAD.HI.U32 R15, P1, R17, R19, R14 ;  /* 0x00000013110f7227 */ /* 0x000fc8000782000e */
[----:B------:R-:W-:Y:S01]  /*05d0*/  IMAD.HI.U32 R12, R17, R12, RZ ;  /* 0x0000000c110c7227 */ /* 0x000fe200078e00ff */
[----:B------:R-:W-:-:S03]  /*05e0*/  IADD3 R15, P2, PT, R16, R15, RZ ;  /* 0x0000000f100f7210 */ /* 0x000fc60007f5e0ff */
[----:B------:R-:W-:Y:S02]  /*05f0*/  IMAD.X R17, R12, 0x1, R17, P0 ;  /* 0x000000010c117824 */ /* 0x000fe400000e0611 */
[----:B------:R-:W-:-:S03]  /*0600*/  IMAD.HI.U32 R12, R15, R6, RZ ;  /* 0x000000060f0c7227 */ /* 0x000fc600078e00ff */
[----:B------:R-:W-:Y:S01]  /*0610*/  IADD3.X R17, PT, PT, RZ, RZ, R17, P2, P1 ;  /* 0x000000ffff117210 */ /* 0x000fe200017e2411 */
[----:B------:R-:W-:-:S04]  /*0620*/  IMAD.WIDE.U32 R12, R15, R7, R12 ;  /* 0x000000070f0c7225 */ /* 0x000fc800078e000c */
[C---:B------:R-:W-:Y:S02]  /*0630*/  IMAD R15, R17.reuse, R7, RZ ;  /* 0x00000007110f7224 */ /* 0x040fe400078e02ff */
[----:B------:R-:W-:-:S04]  /*0640*/  IMAD.HI.U32 R12, P0, R17, R6, R12 ;  /* 0x00000006110c7227 */ /* 0x000fc8000780000c */
[----:B------:R-:W-:Y:S01]  /*0650*/  IMAD.HI.U32 R14, R17, R7, RZ ;  /* 0x00000007110e7227 */ /* 0x000fe200078e00ff */
[----:B------:R-:W-:-:S04]  /*0660*/  IADD3 R15, P1, PT, R15, R12, RZ ;  /* 0x0000000c0f0f7210 */ /* 0x000fc80007f3e0ff */
[----:B------:R-:W-:Y:S01]  /*0670*/  IADD3.X R14, PT, PT, R14, RZ, RZ, P0, !PT ;  /* 0x000000ff0e0e7210 */ /* 0x000fe200007fe4ff */
[----:B------:R-:W-:-:S04]  /*0680*/  IMAD.WIDE.U32 R12, R15, R0, RZ ;  /* 0x000000000f0c7225 */ /* 0x000fc800078e00ff */
[----:B------:R-:W-:Y:S02]  /*0690*/  IMAD.X R17, RZ, RZ, R14, P1 ;  /* 0x000000ffff117224 */ /* 0x000fe400008e060e */
[----:B------:R-:W-:Y:S01]  /*06a0*/  IMAD R15, R15, R11, R13 ;  /* 0x0000000b0f0f7224 */ /* 0x000fe200078e020d */
[----:B------:R-:W-:-:S03]  /*06b0*/  IADD3 R13, P1, PT, -R12, R6, RZ ;  /* 0x000000060c0d7210 */ /* 0x000fc60007f3e1ff */
[-C--:B------:R-:W-:Y:S01]  /*06c0*/  IMAD R15, R17, R0.reuse, R15 ;  /* 0x00000000110f7224 */ /* 0x080fe200078e020f */
[----:B------:R-:W-:-:S03]  /*06d0*/  ISETP.GE.U32.AND P0, PT, R13, R0, PT ;  /* 0x000000000d00720c */ /* 0x000fc60003f06070 */
[----:B------:R-:W-:Y:S01]  /*06e0*/  IMAD.X R12, R7, 0x1, ~R15, P1 ;  /* 0x00000001070c7824 */ /* 0x000fe200008e0e0f */
[----:B------:R-:W-:-:S04]  /*06f0*/  IADD3 R7, P1, PT, -R0, R13, RZ ;  /* 0x0000000d00077210 */ /* 0x000fc80007f3e1ff */
[----:B------:R-:W-:Y:S02]  /*0700*/  ISETP.GE.U32.AND.EX P0, PT, R12, R11, PT, P0 ;  /* 0x0000000b0c00720c */ /* 0x000fe40003f06100 */
[-C--:B------:R-:W-:Y:S02]  /*0710*/  IADD3.X R6, PT, PT, ~R11, R12.reuse, RZ, P1, !PT ;  /* 0x0000000c0b067210 */ /* 0x080fe40000ffe5ff */
[----:B------:R-:W-:Y:S02]  /*0720*/  SEL R7, R7, R13, P0 ;  /* 0x0000000d07077207 */ /* 0x000fe40000000000 */
[----:B------:R-:W-:Y:S02]  /*0730*/  SEL R6, R6, R12, P0 ;  /* 0x0000000c06067207 */ /* 0x000fe40000000000 */
[----:B------:R-:W-:Y:S02]  /*0740*/  ISETP.GE.U32.AND P0, PT, R7, R0, PT ;  /* 0x000000000700720c */ /* 0x000fe40003f06070 */
[----:B------:R-:W-:-:S02]  /*0750*/  IADD3 R12, P2, PT, -R0, R7, RZ ;  /* 0x00000007000c7210 */ /* 0x000fc40007f5e1ff */
[----:B------:R-:W-:Y:S02]  /*0760*/  ISETP.GE.U32.AND.EX P0, PT, R6, R11, PT, P0 ;  /* 0x0000000b0600720c */ /* 0x000fe40003f06100 */
[----:B------:R-:W-:Y:S01]  /*0770*/  ISETP.NE.U32.AND P1, PT, R0, RZ, PT ;  /* 0x000000ff0000720c */ /* 0x000fe20003f25070 */
[----:B------:R-:W-:Y:S01]  /*0780*/  IMAD.X R13, R6, 0x1, ~R11, P2 ;  /* 0x00000001060d7824 */ /* 0x000fe200010e0e0b */
[----:B------:R-:W-:Y:S01]  /*0790*/  SEL R12, R12, R7, P0 ;  /* 0x000000070c0c7207 */ /* 0x000fe20000000000 */
[----:B------:R-:W-:Y:S01]  /*07a0*/  HFMA2 R7, -RZ, RZ, 0, 0 ;  /* 0x00000000ff077431 */ /* 0x000fe200000001ff */
[----:B------:R-:W-:Y:S02]  /*07b0*/  ISETP.NE.AND.EX P1, PT, R11, RZ, PT, P1 ;  /* 0x000000ff0b00720c */ /* 0x000fe40003f25310 */
[----:B------:R-:W-:Y:S01]  /*07c0*/  SEL R13, R13, R6, P0 ;  /* 0x000000060d0d7207 */ /* 0x000fe20000000000 */
[----:B------:R-:W-:Y:S01]  /*07d0*/  IMAD.MOV.U32 R6, RZ, RZ, R10 ;  /* 0x000000ffff067224 */ /* 0x000fe200078e000a */
[----:B------:R-:W-:-:S02]  /*07e0*/  SEL R12, R12, 0xffffffff, P1 ;  /* 0xffffffff0c0c7807 */ /* 0x000fc40000800000 */
[----:B------:R-:W-:Y:S01]  /*07f0*/  SEL R13, R13, 0xffffffff, P1 ;  /* 0xffffffff0d0d7807 */ /* 0x000fe20000800000 */
[----:B------:R-:W-:Y:S06]  /*0800*/  RET.REL.NODEC R6 `(_Z15prime_generatorPyS_S_S_) ;  /* 0xfffffff406fc7950 */ /* 0x000fec0003c3ffff */
.L_x_6:
[----:B------:R-:W-:-:S00]  /*0810*/  BRA `(.L_x_6) ;  /* 0xfffffffc00fc7947 */ /* 0x000fc0000383ffff */
[----:B------:R-:W-:-:S00]  /*0820*/  NOP ;  /* 0x0000000000007918 */ /* 0x000fc00000000000 */
        /* <DEDUP_REMOVED lines=13> */
.L_x_7:


//--------------------- .nv.shared.reserved.0     --------------------------
	.section	.nv.shared.reserved.0,"aw",@nobits
	.weak		__nv_reservedSMEM_offset_0_alias
	.size		__nv_reservedSMEM_offset_0_alias, 0, 64
	.other		__nv_reservedSMEM_offset_0_alias,@"STO_CUDA_RESERVED_SHARED STV_DEFAULT"
__nv_reservedSMEM_offset_0_alias:
	.zero		0
	.zero		64


//--------------------- .nv.constant0._Z15prime_generatorPyS_S_S_ --------------------------
	.section	.nv.constant0._Z15prime_generatorPyS_S_S_,"a",@progbits
	.sectionflags	@""
	.align	4
.nv.constant0._Z15prime_generatorPyS_S_S_:
	.zero		928


//--------------------- SYMBOLS --------------------------

	.type		.nv.reservedSmem.offset0,@object
	.size		.nv.reservedSmem.offset0,0x4
